//
// Generated by NVIDIA NVVM Compiler
//
// Compiler Build ID: CL-36424714
// Cuda compilation tools, release 13.0, V13.0.88
// Based on NVVM 20.0.0
//

.version 9.0
.target sm_100
.address_size 64

	// .globl	checkConvergence

.visible .entry checkConvergence(
	.param .u64 .ptr .align 1 checkConvergence_param_0,
	.param .u64 .ptr .align 1 checkConvergence_param_1
)
{
	.reg .pred 	%p<4>;
	.reg .b32 	%r<8>;
	.reg .b32 	%f<16>;
	.reg .b64 	%rd<5>;

	ld.param.u64 	%rd2, [checkConvergence_param_0];
	ld.param.u64 	%rd3, [checkConvergence_param_1];
	cvta.to.global.u64 	%rd1, %rd3;
	cvta.to.global.u64 	%rd4, %rd2;
	ld.global.f32 	%f1, [%rd4];
	ld.global.f32 	%f2, [%rd4+4];
	ld.global.u32 	%r1, [%rd1];
	setp.lt.s32 	%p1, %r1, 1;
	mov.u32 	%r7, %r1;
	@%p1 bra 	$L__BB0_4;
	mov.f32 	%f14, 0f00000000;
	mov.b32 	%r6, 0;
	mov.f32 	%f15, %f14;
$L__BB0_2:
	mul.f32 	%f8, %f15, %f14;
	mul.f32 	%f9, %f15, %f15;
	mul.f32 	%f10, %f14, %f14;
	sub.f32 	%f11, %f9, %f10;
	add.f32 	%f15, %f2, %f11;
	fma.rn.f32 	%f14, %f8, 0f40000000, %f1;
	mul.f32 	%f12, %f14, %f14;
	fma.rn.f32 	%f13, %f15, %f15, %f12;
	setp.ge.f32 	%p2, %f13, 0f40800000;
	mov.u32 	%r7, %r6;
	@%p2 bra 	$L__BB0_4;
	add.s32 	%r6, %r6, 1;
	setp.ne.s32 	%p3, %r6, %r1;
	mov.u32 	%r7, %r1;
	@%p3 bra 	$L__BB0_2;
$L__BB0_4:
	st.global.u32 	[%rd1], %r7;
	ret;

}


// ===== COMPILED SASS (sm_100) =====

	.target	sm_100

	.elftype	@"ET_EXEC"


//--------------------- .note.nv.tkinfo           --------------------------
	.section	.note.nv.tkinfo,"",@"SHT_NOTE"
	.sectionflags	@"SHF_NOTE_NV_TKINFO"
	.tkinfo
        /*0018*/ 	.word	0x00000002
        /*0030*/ 	.string	""
        /*0030*/ 	.string	"ptxas"
        /*0030*/ 	.string	"Cuda compilation tools, release 13.0, V13.0.88"
        /*0030*/ 	.string	"Build cuda_13.0.r13.0/compiler.36424714_0"
        /*0030*/ 	.string	"-arch sm_100 -m 64 "



//--------------------- .note.nv.cuinfo           --------------------------
	.section	.note.nv.cuinfo,"",@"SHT_NOTE"
	.sectionflags	@"SHF_NOTE_NV_CUINFO"
        /*0018*/ 	.short	0x0002
        /*001a*/ 	.short	0x0064
        /*001c*/ 	.short	0x0082
	.zero		2


//--------------------- .nv.info                  --------------------------
	.section	.nv.info,"",@"SHT_CUDA_INFO"
	.align	4


	//----- nvinfo : EIATTR_REGCOUNT
	.align		4
        /*0000*/ 	.byte	0x04, 0x2f
        /*0002*/ 	.short	(.L_1 - .L_0)
	.align		4
.L_0:
        /*0004*/ 	.word	index@(checkConvergence)
        /*0008*/ 	.word	0x0000000c


	//----- nvinfo : EIATTR_FRAME_SIZE
	.align		4
.L_1:
        /*000c*/ 	.byte	0x04, 0x11
        /*000e*/ 	.short	(.L_3 - .L_2)
	.align		4
.L_2:
        /*0010*/ 	.word	index@(checkConvergence)
        /*0014*/ 	.word	0x00000000


	//----- nvinfo : EIATTR_MIN_STACK_SIZE
	.align		4
.L_3:
        /*0018*/ 	.byte	0x04, 0x12
        /*001a*/ 	.short	(.L_5 - .L_4)
	.align		4
.L_4:
        /*001c*/ 	.word	index@(checkConvergence)
        /*0020*/ 	.word	0x00000000
.L_5:


//--------------------- .nv.compat                --------------------------
	.section	.nv.compat,"",@"SHT_CUDA_COMPAT_INFO"
	.align	4
        /*0000*/ 	.byte	0x02, 0x09, 0x00, 0x00, 0x02, 0x02, 0x01, 0x00, 0x02, 0x05, 0x05, 0x00, 0x03, 0x07, 0x01, 0x01
        /*0010*/ 	.byte	0x02, 0x03, 0x00, 0x00, 0x02, 0x06, 0x01, 0x00, 0x04, 0x0b, 0x08, 0x00, 0x01, 0x00, 0x00, 0x00
        /*0020*/ 	.byte	0x00, 0x00, 0x00, 0x00


//--------------------- .nv.info.checkConvergence --------------------------
	.section	.nv.info.checkConvergence,"",@"SHT_CUDA_INFO"
	.sectionflags	@""
	.align	4


	//----- nvinfo : EIATTR_CUDA_API_VERSION
	.align		4
        /*0000*/ 	.byte	0x04, 0x37
        /*0002*/ 	.short	(.L_7 - .L_6)
.L_6:
        /*0004*/ 	.word	0x00000082


	//----- nvinfo : EIATTR_KPARAM_INFO
	.align		4
.L_7:
        /*0008*/ 	.byte	0x04, 0x17
        /*000a*/ 	.short	(.L_9 - .L_8)
.L_8:
        /*000c*/ 	.word	0x00000000
        /*0010*/ 	.short	0x0001
        /*0012*/ 	.short	0x0008
        /*0014*/ 	.byte	0x00, 0xf5, 0x21, 0x00


	//----- nvinfo : EIATTR_KPARAM_INFO
	.align		4
.L_9:
        /*0018*/ 	.byte	0x04, 0x17
        /*001a*/ 	.short	(.L_11 - .L_10)
.L_10:
        /*001c*/ 	.word	0x00000000
        /*0020*/ 	.short	0x0000
        /*0022*/ 	.short	0x0000
        /*0024*/ 	.byte	0x00, 0xf5, 0x21, 0x00


	//----- nvinfo : EIATTR_SPARSE_MMA_MASK
	.align		4
.L_11:
        /*0028*/ 	.byte	0x03, 0x50
        /*002a*/ 	.short	0x0000


	//----- nvinfo : EIATTR_MAXREG_COUNT
	.align		4
        /*002c*/ 	.byte	0x03, 0x1b
        /*002e*/ 	.short	0x00ff


	//----- nvinfo : EIATTR_MERCURY_ISA_VERSION
	.align		4
        /*0030*/ 	.byte	0x03, 0x5f
        /*0032*/ 	.short	0x0101


	//----- nvinfo : EIATTR_VRC_CTA_INIT_COUNT
	.align		4
        /*0034*/ 	.byte	0x02, 0x4a
	.zero		1
	.zero		1


	//----- nvinfo : EIATTR_EXIT_INSTR_OFFSETS
	.align		4
        /*0038*/ 	.byte	0x04, 0x1c
        /*003a*/ 	.short	(.L_13 - .L_12)


	//   ....[0]....
.L_12:
        /*003c*/ 	.word	0x000001b0


	//----- nvinfo : EIATTR_CBANK_PARAM_SIZE
	.align		4
.L_13:
        /*0040*/ 	.byte	0x03, 0x19
        /*0042*/ 	.short	0x0010


	//----- nvinfo : EIATTR_PARAM_CBANK
	.align		4
        /*0044*/ 	.byte	0x04, 0x0a
        /*0046*/ 	.short	(.L_15 - .L_14)
	.align		4
.L_14:
        /*0048*/ 	.word	index@(.nv.constant0.checkConvergence)
        /*004c*/ 	.short	0x0380
        /*004e*/ 	.short	0x0010


	//----- nvinfo : EIATTR_SW_WAR
	.align		4
.L_15:
        /*0050*/ 	.byte	0x04, 0x36
        /*0052*/ 	.short	(.L_17 - .L_16)
.L_16:
        /*0054*/ 	.word	0x00000008
.L_17:


//--------------------- .nv.callgraph             --------------------------
	.section	.nv.callgraph,"",@"SHT_CUDA_CALLGRAPH"
	.align	4
	.sectionentsize	8
	.align		4
        /*0000*/ 	.word	0x00000000
	.align		4
        /*0004*/ 	.word	0xffffffff
	.align		4
        /*0008*/ 	.word	0x00000000
	.align		4
        /*000c*/ 	.word	0xfffffffe
	.align		4
        /*0010*/ 	.word	0x00000000
	.align		4
        /*0014*/ 	.word	0xfffffffd
	.align		4
        /*0018*/ 	.word	0x00000000
	.align		4
        /*001c*/ 	.word	0xfffffffc


//--------------------- .text.checkConvergence    --------------------------
	.section	.text.checkConvergence,"ax",@progbits
	.align	128
        .global         checkConvergence
        .type           checkConvergence,@function
        .size           checkConvergence,(.L_x_3 - checkConvergence)
        .other          checkConvergence,@"STO_CUDA_ENTRY STV_DEFAULT"
checkConvergence:
.text.checkConvergence:
[----:B------:R-:W-:Y:S08]  /*0000*/  LDC R1, c[0x0][0x37c] ;  /* 0x0000df00ff017b82 */ /* 0x000ff00000000800 */
[----:B------:R-:W0:Y:S01]  /*0010*/  LDC.64 R2, c[0x0][0x388] ;  /* 0x0000e200ff027b82 */ /* 0x000e220000000a00 */
[----:B------:R-:W0:Y:S02]  /*0020*/  LDCU.64 UR4, c[0x0][0x358] ;  /* 0x00006b00ff0477ac */ /* 0x000e240008000a00 */
[----:B0-----:R-:W2:Y:S02]  /*0030*/  LDG.E R5, desc[UR4][R2.64] ;  /* 0x0000000402057981 */ /* 0x001ea4000c1e1900 */
[----:B--2---:R-:W-:-:S02]  /*0040*/  ISETP.GE.AND P0, PT, R5, 0x1, PT ;  /* 0x000000010500780c */ /* 0x004fc40003f06270 */
[----:B------:R-:W-:-:S11]  /*0050*/  MOV R7, R5 ;  /* 0x0000000500077202 */ /* 0x000fd60000000f00 */
[----:B------:R-:W-:Y:S05]  /*0060*/  @!P0 BRA `(.L_x_0) ;  /* 0x0000000000488947 */ /* 0x000fea0003800000 */
[----:B------:R-:W0:Y:S02]  /*0070*/  LDC.64 R2, c[0x0][0x380] ;  /* 0x0000e000ff027b82 */ /* 0x000e240000000a00 */
[----:B0-----:R0:W5:Y:S04]  /*0080*/  LDG.E R0, desc[UR4][R2.64] ;  /* 0x0000000402007981 */ /* 0x001168000c1e1900 */
[----:B------:R0:W5:Y:S01]  /*0090*/  LDG.E R4, desc[UR4][R2.64+0x4] ;  /* 0x0000040402047981 */ /* 0x000162000c1e1900 */
[----:B------:R-:W-:Y:S01]  /*00a0*/  HFMA2 R9, -RZ, RZ, 0, 0 ;  /* 0x00000000ff097431 */ /* 0x000fe200000001ff */
[----:B------:R-:W-:-:S07]  /*00b0*/  CS2R R6, SRZ ;  /* 0x0000000000067805 */ /* 0x000fce000001ff00 */
.L_x_1:
[-C--:B0-----:R-:W-:Y:S01]  /*00c0*/  FMUL R2, R6, R6.reuse ;  /* 0x0000000606027220 */ /* 0x081fe20000400000 */
[----:B------:R-:W-:-:S03]  /*00d0*/  FMUL R3, R9, R6 ;  /* 0x0000000609037220 */ /* 0x000fc60000400000 */
[----:B------:R-:W-:Y:S01]  /*00e0*/  FFMA R9, R9, R9, -R2 ;  /* 0x0000000909097223 */ /* 0x000fe20000000802 */
[----:B-----5:R-:W-:-:S03]  /*00f0*/  FFMA R6, R3, 2, R0 ;  /* 0x4000000003067823 */ /* 0x020fc60000000000 */
[----:B------:R-:W-:Y:S01]  /*0100*/  FADD R9, R4, R9 ;  /* 0x0000000904097221 */ /* 0x000fe20000000000 */
[----:B------:R-:W-:-:S04]  /*0110*/  FMUL R2, R6, R6 ;  /* 0x0000000606027220 */ /* 0x000fc80000400000 */
[----:B------:R-:W-:-:S05]  /*0120*/  FFMA R2, R9, R9, R2 ;  /* 0x0000000909027223 */ /* 0x000fca0000000002 */
[----:B------:R-:W-:-:S13]  /*0130*/  FSETP.GE.AND P0, PT, R2, 4, PT ;  /* 0x408000000200780b */ /* 0x000fda0003f06000 */
[----:B------:R-:W-:Y:S05]  /*0140*/  @P0 BRA `(.L_x_0) ;  /* 0x0000000000100947 */ /* 0x000fea0003800000 */
[----:B------:R-:W-:-:S04]  /*0150*/  IADD3 R7, PT, PT, R7, 0x1, RZ ;  /* 0x0000000107077810 */ /* 0x000fc80007ffe0ff */
[----:B------:R-:W-:-:S13]  /*0160*/  ISETP.NE.AND P0, PT, R7, R5, PT ;  /* 0x000000050700720c */ /* 0x000fda0003f05270 */
[----:B------:R-:W-:Y:S05]  /*0170*/  @P0 BRA `(.L_x_1) ;  /* 0xfffffffc00d00947 */ /* 0x000fea000383ffff */
[----:B------:R-:W-:-:S07]  /*0180*/  MOV R7, R5 ;  /* 0x0000000500077202 */ /* 0x000fce0000000f00 */
.L_x_0:
[----:B------:R-:W0:Y:S02]  /*0190*/  LDC.64 R2, c[0x0][0x388] ;  /* 0x0000e200ff027b82 */ /* 0x000e240000000a00 */
[----:B0-----:R-:W-:Y:S01]  /*01a0*/  STG.E desc[UR4][R2.64], R7 ;  /* 0x0000000702007986 */ /* 0x001fe2000c101904 */
[----:B------:R-:W-:Y:S05]  /*01b0*/  EXIT ;  /* 0x000000000000794d */ /* 0x000fea0003800000 */
.L_x_2:
[----:B------:R-:W-:-:S00]  /*01c0*/  BRA `(.L_x_2) ;  /* 0xfffffffc00fc7947 */ /* 0x000fc0000383ffff */
[----:B------:R-:W-:-:S00]  /*01d0*/  NOP ;  /* 0x0000000000007918 */ /* 0x000fc00000000000 */
        /* <DEDUP_REMOVED lines=10> */
.L_x_3:


//--------------------- .nv.shared.reserved.0     --------------------------
	.section	.nv.shared.reserved.0,"aw",@nobits
	.weak		__nv_reservedSMEM_offset_0_alias
	.size		__nv_reservedSMEM_offset_0_alias, 0, 64
	.other		__nv_reservedSMEM_offset_0_alias,@"STO_CUDA_RESERVED_SHARED STV_DEFAULT"
__nv_reservedSMEM_offset_0_alias:
	.zero		0
	.zero		64


//--------------------- .nv.constant0.checkConvergence --------------------------
	.section	.nv.constant0.checkConvergence,"a",@progbits
	.sectionflags	@""
	.align	4
.nv.constant0.checkConvergence:
	.zero		912


//--------------------- SYMBOLS --------------------------

	.type		.nv.reservedSmem.offset0,@object
	.size		.nv.reservedSmem.offset0,0x4
